//
// Generated by NVIDIA NVVM Compiler
//
// Compiler Build ID: CL-36424714
// Cuda compilation tools, release 13.0, V13.0.88
// Based on NVVM 20.0.0
//

.version 9.0
.target sm_100
.address_size 64

	// .globl	_Z6f_testPfS_

.visible .entry _Z6f_testPfS_(
	.param .u64 .ptr .align 1 _Z6f_testPfS__param_0,
	.param .u64 .ptr .align 1 _Z6f_testPfS__param_1
)
{
	.reg .b32 	%f<3>;
	.reg .b64 	%rd<5>;

	ld.param.u64 	%rd1, [_Z6f_testPfS__param_0];
	ld.param.u64 	%rd2, [_Z6f_testPfS__param_1];
	cvta.to.global.u64 	%rd3, %rd1;
	cvta.to.global.u64 	%rd4, %rd2;
	ld.global.f32 	%f1, [%rd4];
	cvt.rpi.f32.f32 	%f2, %f1;
	st.global.f32 	[%rd3], %f2;
	ret;

}


// ===== COMPILED SASS (sm_100) =====

	.target	sm_100

	.elftype	@"ET_EXEC"


//--------------------- .note.nv.tkinfo           --------------------------
	.section	.note.nv.tkinfo,"",@"SHT_NOTE"
	.sectionflags	@"SHF_NOTE_NV_TKINFO"
	.tkinfo
        /*0018*/ 	.word	0x00000002
        /*0030*/ 	.string	""
        /*0030*/ 	.string	"ptxas"
        /*0030*/ 	.string	"Cuda compilation tools, release 13.0, V13.0.88"
        /*0030*/ 	.string	"Build cuda_13.0.r13.0/compiler.36424714_0"
        /*0030*/ 	.string	"-arch sm_100 -m 64 "



//--------------------- .note.nv.cuinfo           --------------------------
	.section	.note.nv.cuinfo,"",@"SHT_NOTE"
	.sectionflags	@"SHF_NOTE_NV_CUINFO"
        /*0018*/ 	.short	0x0002
        /*001a*/ 	.short	0x0064
        /*001c*/ 	.short	0x0082
	.zero		2


//--------------------- .nv.info                  --------------------------
	.section	.nv.info,"",@"SHT_CUDA_INFO"
	.align	4


	//----- nvinfo : EIATTR_REGCOUNT
	.align		4
        /*0000*/ 	.byte	0x04, 0x2f
        /*0002*/ 	.short	(.L_1 - .L_0)
	.align		4
.L_0:
        /*0004*/ 	.word	index@(_Z6f_testPfS_)
        /*0008*/ 	.word	0x0000000a


	//----- nvinfo : EIATTR_FRAME_SIZE
	.align		4
.L_1:
        /*000c*/ 	.byte	0x04, 0x11
        /*000e*/ 	.short	(.L_3 - .L_2)
	.align		4
.L_2:
        /*0010*/ 	.word	index@(_Z6f_testPfS_)
        /*0014*/ 	.word	0x00000000


	//----- nvinfo : EIATTR_MIN_STACK_SIZE
	.align		4
.L_3:
        /*0018*/ 	.byte	0x04, 0x12
        /*001a*/ 	.short	(.L_5 - .L_4)
	.align		4
.L_4:
        /*001c*/ 	.word	index@(_Z6f_testPfS_)
        /*0020*/ 	.word	0x00000000
.L_5:


//--------------------- .nv.compat                --------------------------
	.section	.nv.compat,"",@"SHT_CUDA_COMPAT_INFO"
	.align	4
        /*0000*/ 	.byte	0x02, 0x09, 0x00, 0x00, 0x02, 0x02, 0x01, 0x00, 0x02, 0x05, 0x05, 0x00, 0x03, 0x07, 0x01, 0x01
        /*0010*/ 	.byte	0x02, 0x03, 0x00, 0x00, 0x02, 0x06, 0x01, 0x00, 0x04, 0x0b, 0x08, 0x00, 0x09, 0x00, 0x00, 0x00
        /*0020*/ 	.byte	0x00, 0x00, 0x00, 0x00


//--------------------- .nv.info._Z6f_testPfS_    --------------------------
	.section	.nv.info._Z6f_testPfS_,"",@"SHT_CUDA_INFO"
	.sectionflags	@""
	.align	4


	//----- nvinfo : EIATTR_CUDA_API_VERSION
	.align		4
        /*0000*/ 	.byte	0x04, 0x37
        /*0002*/ 	.short	(.L_7 - .L_6)
.L_6:
        /*0004*/ 	.word	0x00000082


	//----- nvinfo : EIATTR_KPARAM_INFO
	.align		4
.L_7:
        /*0008*/ 	.byte	0x04, 0x17
        /*000a*/ 	.short	(.L_9 - .L_8)
.L_8:
        /*000c*/ 	.word	0x00000000
        /*0010*/ 	.short	0x0001
        /*0012*/ 	.short	0x0008
        /*0014*/ 	.byte	0x00, 0xf5, 0x21, 0x00


	//----- nvinfo : EIATTR_KPARAM_INFO
	.align		4
.L_9:
        /*0018*/ 	.byte	0x04, 0x17
        /*001a*/ 	.short	(.L_11 - .L_10)
.L_10:
        /*001c*/ 	.word	0x00000000
        /*0020*/ 	.short	0x0000
        /*0022*/ 	.short	0x0000
        /*0024*/ 	.byte	0x00, 0xf5, 0x21, 0x00


	//----- nvinfo : EIATTR_SPARSE_MMA_MASK
	.align		4
.L_11:
        /*0028*/ 	.byte	0x03, 0x50
        /*002a*/ 	.short	0x0000


	//----- nvinfo : EIATTR_MAXREG_COUNT
	.align		4
        /*002c*/ 	.byte	0x03, 0x1b
        /*002e*/ 	.short	0x00ff


	//----- nvinfo : EIATTR_MERCURY_ISA_VERSION
	.align		4
        /*0030*/ 	.byte	0x03, 0x5f
        /*0032*/ 	.short	0x0101


	//----- nvinfo : EIATTR_VRC_CTA_INIT_COUNT
	.align		4
        /*0034*/ 	.byte	0x02, 0x4a
	.zero		1
	.zero		1


	//----- nvinfo : EIATTR_EXIT_INSTR_OFFSETS
	.align		4
        /*0038*/ 	.byte	0x04, 0x1c
        /*003a*/ 	.short	(.L_13 - .L_12)


	//   ....[0]....
.L_12:
        /*003c*/ 	.word	0x00000070


	//----- nvinfo : EIATTR_CBANK_PARAM_SIZE
	.align		4
.L_13:
        /*0040*/ 	.byte	0x03, 0x19
        /*0042*/ 	.short	0x0010


	//----- nvinfo : EIATTR_PARAM_CBANK
	.align		4
        /*0044*/ 	.byte	0x04, 0x0a
        /*0046*/ 	.short	(.L_15 - .L_14)
	.align		4
.L_14:
        /*0048*/ 	.word	index@(.nv.constant0._Z6f_testPfS_)
        /*004c*/ 	.short	0x0380
        /*004e*/ 	.short	0x0010


	//----- nvinfo : EIATTR_SW_WAR
	.align		4
.L_15:
        /*0050*/ 	.byte	0x04, 0x36
        /*0052*/ 	.short	(.L_17 - .L_16)
.L_16:
        /*0054*/ 	.word	0x00000008
.L_17:


//--------------------- .nv.callgraph             --------------------------
	.section	.nv.callgraph,"",@"SHT_CUDA_CALLGRAPH"
	.align	4
	.sectionentsize	8
	.align		4
        /*0000*/ 	.word	0x00000000
	.align		4
        /*0004*/ 	.word	0xffffffff
	.align		4
        /*0008*/ 	.word	0x00000000
	.align		4
        /*000c*/ 	.word	0xfffffffe
	.align		4
        /*0010*/ 	.word	0x00000000
	.align		4
        /*0014*/ 	.word	0xfffffffd
	.align		4
        /*0018*/ 	.word	0x00000000
	.align		4
        /*001c*/ 	.word	0xfffffffc


//--------------------- .text._Z6f_testPfS_       --------------------------
	.section	.text._Z6f_testPfS_,"ax",@progbits
	.align	128
        .global         _Z6f_testPfS_
        .type           _Z6f_testPfS_,@function
        .size           _Z6f_testPfS_,(.L_x_1 - _Z6f_testPfS_)
        .other          _Z6f_testPfS_,@"STO_CUDA_ENTRY STV_DEFAULT"
_Z6f_testPfS_:
.text._Z6f_testPfS_:
[----:B------:R-:W-:Y:S08]  /*0000*/  LDC R1, c[0x0][0x37c] ;  /* 0x0000df00ff017b82 */ /* 0x000ff00000000800 */
[----:B------:R-:W0:Y:S01]  /*0010*/  LDC.64 R2, c[0x0][0x388] ;  /* 0x0000e200ff027b82 */ /* 0x000e220000000a00 */
[----:B------:R-:W0:Y:S02]  /*0020*/  LDCU.64 UR4, c[0x0][0x358] ;  /* 0x00006b00ff0477ac */ /* 0x000e240008000a00 */
[----:B0-----:R-:W2:Y:S05]  /*0030*/  LDG.E R2, desc[UR4][R2.64] ;  /* 0x0000000402027981 */ /* 0x001eaa000c1e1900 */
[----:B------:R-:W0:Y:S01]  /*0040*/  LDC.64 R4, c[0x0][0x380] ;  /* 0x0000e000ff047b82 */ /* 0x000e220000000a00 */
[----:B--2---:R-:W0:Y:S02]  /*0050*/  FRND.CEIL R7, R2 ;  /* 0x0000000200077307 */ /* 0x004e240000209000 */
[----:B0-----:R-:W-:Y:S01]  /*0060*/  STG.E desc[UR4][R4.64], R7 ;  /* 0x0000000704007986 */ /* 0x001fe2000c101904 */
[----:B------:R-:W-:Y:S05]  /*0070*/  EXIT ;  /* 0x000000000000794d */ /* 0x000fea0003800000 */
.L_x_0:
[----:B------:R-:W-:-:S00]  /*0080*/  BRA `(.L_x_0) ;  /* 0xfffffffc00fc7947 */ /* 0x000fc0000383ffff */
[----:B------:R-:W-:-:S00]  /*0090*/  NOP ;  /* 0x0000000000007918 */ /* 0x000fc00000000000 */
        /* <DEDUP_REMOVED lines=14> */
.L_x_1:


//--------------------- .nv.shared.reserved.0     --------------------------
	.section	.nv.shared.reserved.0,"aw",@nobits
	.weak		__nv_reservedSMEM_offset_0_alias
	.size		__nv_reservedSMEM_offset_0_alias, 0, 64
	.other		__nv_reservedSMEM_offset_0_alias,@"STO_CUDA_RESERVED_SHARED STV_DEFAULT"
__nv_reservedSMEM_offset_0_alias:
	.zero		0
	.zero		64


//--------------------- .nv.constant0._Z6f_testPfS_ --------------------------
	.section	.nv.constant0._Z6f_testPfS_,"a",@progbits
	.sectionflags	@""
	.align	4
.nv.constant0._Z6f_testPfS_:
	.zero		912


//--------------------- SYMBOLS --------------------------

	.type		.nv.reservedSmem.offset0,@object
	.size		.nv.reservedSmem.offset0,0x4
